//
// Generated by NVIDIA NVVM Compiler
//
// Compiler Build ID: CL-36424714
// Cuda compilation tools, release 13.0, V13.0.88
// Based on NVVM 20.0.0
//

.version 9.0
.target sm_100
.address_size 64

	// .globl	_Z15scaleByConstantPfi
.const .align 4 .f32 d_a;

.visible .entry _Z15scaleByConstantPfi(
	.param .u64 .ptr .align 1 _Z15scaleByConstantPfi_param_0,
	.param .u32 _Z15scaleByConstantPfi_param_1
)
{
	.reg .pred 	%p<2>;
	.reg .b32 	%r<6>;
	.reg .b32 	%f<4>;
	.reg .b64 	%rd<5>;

	ld.param.u64 	%rd1, [_Z15scaleByConstantPfi_param_0];
	ld.param.u32 	%r2, [_Z15scaleByConstantPfi_param_1];
	mov.u32 	%r3, %ctaid.x;
	mov.u32 	%r4, %ntid.x;
	mov.u32 	%r5, %tid.x;
	mad.lo.s32 	%r1, %r3, %r4, %r5;
	setp.ge.s32 	%p1, %r1, %r2;
	@%p1 bra 	$L__BB0_2;
	cvta.to.global.u64 	%rd2, %rd1;
	ld.const.f32 	%f1, [d_a];
	cvt.rn.f32.s32 	%f2, %r1;
	mul.f32 	%f3, %f1, %f2;
	mul.wide.s32 	%rd3, %r1, 4;
	add.s64 	%rd4, %rd2, %rd3;
	st.global.f32 	[%rd4], %f3;
$L__BB0_2:
	ret;

}


// ===== COMPILED SASS (sm_100) =====

	.target	sm_100

	.elftype	@"ET_EXEC"


//--------------------- .note.nv.tkinfo           --------------------------
	.section	.note.nv.tkinfo,"",@"SHT_NOTE"
	.sectionflags	@"SHF_NOTE_NV_TKINFO"
	.tkinfo
        /*0018*/ 	.word	0x00000002
        /*0030*/ 	.string	""
        /*0030*/ 	.string	"ptxas"
        /*0030*/ 	.string	"Cuda compilation tools, release 13.0, V13.0.88"
        /*0030*/ 	.string	"Build cuda_13.0.r13.0/compiler.36424714_0"
        /*0030*/ 	.string	"-arch sm_100 -m 64 "



//--------------------- .note.nv.cuinfo           --------------------------
	.section	.note.nv.cuinfo,"",@"SHT_NOTE"
	.sectionflags	@"SHF_NOTE_NV_CUINFO"
        /*0018*/ 	.short	0x0002
        /*001a*/ 	.short	0x0064
        /*001c*/ 	.short	0x0082
	.zero		2


//--------------------- .nv.info                  --------------------------
	.section	.nv.info,"",@"SHT_CUDA_INFO"
	.align	4


	//----- nvinfo : EIATTR_REGCOUNT
	.align		4
        /*0000*/ 	.byte	0x04, 0x2f
        /*0002*/ 	.short	(.L_2 - .L_1)
	.align		4
.L_1:
        /*0004*/ 	.word	index@(_Z15scaleByConstantPfi)
        /*0008*/ 	.word	0x00000008


	//----- nvinfo : EIATTR_FRAME_SIZE
	.align		4
.L_2:
        /*000c*/ 	.byte	0x04, 0x11
        /*000e*/ 	.short	(.L_4 - .L_3)
	.align		4
.L_3:
        /*0010*/ 	.word	index@(_Z15scaleByConstantPfi)
        /*0014*/ 	.word	0x00000000


	//----- nvinfo : EIATTR_MIN_STACK_SIZE
	.align		4
.L_4:
        /*0018*/ 	.byte	0x04, 0x12
        /*001a*/ 	.short	(.L_6 - .L_5)
	.align		4
.L_5:
        /*001c*/ 	.word	index@(_Z15scaleByConstantPfi)
        /*0020*/ 	.word	0x00000000
.L_6:


//--------------------- .nv.compat                --------------------------
	.section	.nv.compat,"",@"SHT_CUDA_COMPAT_INFO"
	.align	4
        /*0000*/ 	.byte	0x02, 0x09, 0x00, 0x00, 0x02, 0x02, 0x01, 0x00, 0x02, 0x05, 0x05, 0x00, 0x03, 0x07, 0x01, 0x01
        /*0010*/ 	.byte	0x02, 0x03, 0x00, 0x00, 0x02, 0x06, 0x01, 0x00, 0x04, 0x0b, 0x08, 0x00, 0x09, 0x00, 0x00, 0x00
        /*0020*/ 	.byte	0x00, 0x00, 0x00, 0x00


//--------------------- .nv.info._Z15scaleByConstantPfi --------------------------
	.section	.nv.info._Z15scaleByConstantPfi,"",@"SHT_CUDA_INFO"
	.sectionflags	@""
	.align	4


	//----- nvinfo : EIATTR_CUDA_API_VERSION
	.align		4
        /*0000*/ 	.byte	0x04, 0x37
        /*0002*/ 	.short	(.L_8 - .L_7)
.L_7:
        /*0004*/ 	.word	0x00000082


	//----- nvinfo : EIATTR_KPARAM_INFO
	.align		4
.L_8:
        /*0008*/ 	.byte	0x04, 0x17
        /*000a*/ 	.short	(.L_10 - .L_9)
.L_9:
        /*000c*/ 	.word	0x00000000
        /*0010*/ 	.short	0x0001
        /*0012*/ 	.short	0x0008
        /*0014*/ 	.byte	0x00, 0xf0, 0x11, 0x00


	//----- nvinfo : EIATTR_KPARAM_INFO
	.align		4
.L_10:
        /*0018*/ 	.byte	0x04, 0x17
        /*001a*/ 	.short	(.L_12 - .L_11)
.L_11:
        /*001c*/ 	.word	0x00000000
        /*0020*/ 	.short	0x0000
        /*0022*/ 	.short	0x0000
        /*0024*/ 	.byte	0x00, 0xf5, 0x21, 0x00


	//----- nvinfo : EIATTR_SPARSE_MMA_MASK
	.align		4
.L_12:
        /*0028*/ 	.byte	0x03, 0x50
        /*002a*/ 	.short	0x0000


	//----- nvinfo : EIATTR_MAXREG_COUNT
	.align		4
        /*002c*/ 	.byte	0x03, 0x1b
        /*002e*/ 	.short	0x00ff


	//----- nvinfo : EIATTR_MERCURY_ISA_VERSION
	.align		4
        /*0030*/ 	.byte	0x03, 0x5f
        /*0032*/ 	.short	0x0101


	//----- nvinfo : EIATTR_VRC_CTA_INIT_COUNT
	.align		4
        /*0034*/ 	.byte	0x02, 0x4a
	.zero		1
	.zero		1


	//----- nvinfo : EIATTR_EXIT_INSTR_OFFSETS
	.align		4
        /*0038*/ 	.byte	0x04, 0x1c
        /*003a*/ 	.short	(.L_14 - .L_13)


	//   ....[0]....
.L_13:
        /*003c*/ 	.word	0x00000070


	//   ....[1]....
        /*0040*/ 	.word	0x000000f0


	//----- nvinfo : EIATTR_CBANK_PARAM_SIZE
	.align		4
.L_14:
        /*0044*/ 	.byte	0x03, 0x19
        /*0046*/ 	.short	0x000c


	//----- nvinfo : EIATTR_PARAM_CBANK
	.align		4
        /*0048*/ 	.byte	0x04, 0x0a
        /*004a*/ 	.short	(.L_16 - .L_15)
	.align		4
.L_15:
        /*004c*/ 	.word	index@(.nv.constant0._Z15scaleByConstantPfi)
        /*0050*/ 	.short	0x0380
        /*0052*/ 	.short	0x000c


	//----- nvinfo : EIATTR_SW_WAR
	.align		4
.L_16:
        /*0054*/ 	.byte	0x04, 0x36
        /*0056*/ 	.short	(.L_18 - .L_17)
.L_17:
        /*0058*/ 	.word	0x00000008
.L_18:


//--------------------- .nv.callgraph             --------------------------
	.section	.nv.callgraph,"",@"SHT_CUDA_CALLGRAPH"
	.align	4
	.sectionentsize	8
	.align		4
        /*0000*/ 	.word	0x00000000
	.align		4
        /*0004*/ 	.word	0xffffffff
	.align		4
        /*0008*/ 	.word	0x00000000
	.align		4
        /*000c*/ 	.word	0xfffffffe
	.align		4
        /*0010*/ 	.word	0x00000000
	.align		4
        /*0014*/ 	.word	0xfffffffd
	.align		4
        /*0018*/ 	.word	0x00000000
	.align		4
        /*001c*/ 	.word	0xfffffffc


//--------------------- .nv.constant3             --------------------------
	.section	.nv.constant3,"a",@progbits
	.align	4
.nv.constant3:
	.type		d_a,@object
	.size		d_a,(.L_0 - d_a)
d_a:
	.zero		4
.L_0:


//--------------------- .text._Z15scaleByConstantPfi --------------------------
	.section	.text._Z15scaleByConstantPfi,"ax",@progbits
	.align	128
        .global         _Z15scaleByConstantPfi
        .type           _Z15scaleByConstantPfi,@function
        .size           _Z15scaleByConstantPfi,(.L_x_1 - _Z15scaleByConstantPfi)
        .other          _Z15scaleByConstantPfi,@"STO_CUDA_ENTRY STV_DEFAULT"
_Z15scaleByConstantPfi:
.text._Z15scaleByConstantPfi:
[----:B------:R-:W-:Y:S01]  /*0000*/  LDC R1, c[0x0][0x37c] ;  /* 0x0000df00ff017b82 */ /* 0x000fe20000000800 */
[----:B------:R-:W0:Y:S07]  /*0010*/  S2R R0, SR_TID.X ;  /* 0x0000000000007919 */ /* 0x000e2e0000002100 */
[----:B------:R-:W0:Y:S01]  /*0020*/  S2UR UR4, SR_CTAID.X ;  /* 0x00000000000479c3 */ /* 0x000e220000002500 */
[----:B------:R-:W1:Y:S07]  /*0030*/  LDCU UR5, c[0x0][0x388] ;  /* 0x00007100ff0577ac */ /* 0x000e6e0008000800 */
[----:B------:R-:W0:Y:S02]  /*0040*/  LDC R5, c[0x0][0x360] ;  /* 0x0000d800ff057b82 */ /* 0x000e240000000800 */
[----:B0-----:R-:W-:-:S05]  /*0050*/  IMAD R5, R5, UR4, R0 ;  /* 0x0000000405057c24 */ /* 0x001fca000f8e0200 */
[----:B-1----:R-:W-:-:S13]  /*0060*/  ISETP.GE.AND P0, PT, R5, UR5, PT ;  /* 0x0000000505007c0c */ /* 0x002fda000bf06270 */
[----:B------:R-:W-:Y:S05]  /*0070*/  @P0 EXIT ;  /* 0x000000000000094d */ /* 0x000fea0003800000 */
[----:B------:R-:W0:Y:S01]  /*0080*/  LDC.64 R2, c[0x0][0x380] ;  /* 0x0000e000ff027b82 */ /* 0x000e220000000a00 */
[----:B------:R-:W1:Y:S01]  /*0090*/  LDCU UR6, c[0x3][URZ] ;  /* 0x00c00000ff0677ac */ /* 0x000e620008000800 */
[----:B------:R-:W-:Y:S01]  /*00a0*/  I2FP.F32.S32 R0, R5 ;  /* 0x0000000500007245 */ /* 0x000fe20000201400 */
[----:B------:R-:W2:Y:S01]  /*00b0*/  LDCU.64 UR4, c[0x0][0x358] ;  /* 0x00006b00ff0477ac */ /* 0x000ea20008000a00 */
[----:B0-----:R-:W-:-:S04]  /*00c0*/  IMAD.WIDE R2, R5, 0x4, R2 ;  /* 0x0000000405027825 */ /* 0x001fc800078e0202 */
[----:B-1----:R-:W-:-:S05]  /*00d0*/  FMUL R5, R0, UR6 ;  /* 0x0000000600057c20 */ /* 0x002fca0008400000 */
[----:B--2---:R-:W-:Y:S01]  /*00e0*/  STG.E desc[UR4][R2.64], R5 ;  /* 0x0000000502007986 */ /* 0x004fe2000c101904 */
[----:B------:R-:W-:Y:S05]  /*00f0*/  EXIT ;  /* 0x000000000000794d */ /* 0x000fea0003800000 */
.L_x_0:
[----:B------:R-:W-:-:S00]  /*0100*/  BRA `(.L_x_0) ;  /* 0xfffffffc00fc7947 */ /* 0x000fc0000383ffff */
[----:B------:R-:W-:-:S00]  /*0110*/  NOP ;  /* 0x0000000000007918 */ /* 0x000fc00000000000 */
        /* <DEDUP_REMOVED lines=14> */
.L_x_1:


//--------------------- .nv.shared.reserved.0     --------------------------
	.section	.nv.shared.reserved.0,"aw",@nobits
	.weak		__nv_reservedSMEM_offset_0_alias
	.size		__nv_reservedSMEM_offset_0_alias, 0, 64
	.other		__nv_reservedSMEM_offset_0_alias,@"STO_CUDA_RESERVED_SHARED STV_DEFAULT"
__nv_reservedSMEM_offset_0_alias:
	.zero		0
	.zero		64


//--------------------- .nv.constant0._Z15scaleByConstantPfi --------------------------
	.section	.nv.constant0._Z15scaleByConstantPfi,"a",@progbits
	.sectionflags	@""
	.align	4
.nv.constant0._Z15scaleByConstantPfi:
	.zero		908


//--------------------- SYMBOLS --------------------------

	.type		.nv.reservedSmem.offset0,@object
	.size		.nv.reservedSmem.offset0,0x4
